//
// Generated by NVIDIA NVVM Compiler
//
// Compiler Build ID: CL-36424714
// Cuda compilation tools, release 13.0, V13.0.88
// Based on NVVM 20.0.0
//

.version 9.0
.target sm_100
.address_size 64

	// .globl	_Z10last_digitiPiS_
.extern .func  (.param .b32 func_retval0) vprintf
(
	.param .b64 vprintf_param_0,
	.param .b64 vprintf_param_1
)
;
.global .align 1 .b8 $str[15] = {86, 97, 108, 117, 101, 32, 105, 115, 32, 111, 100, 100, 33, 10};
.global .align 1 .b8 $str$1[16] = {86, 97, 108, 117, 101, 32, 105, 115, 32, 101, 118, 101, 110, 33, 10};

.visible .entry _Z10last_digitiPiS_(
	.param .u32 _Z10last_digitiPiS__param_0,
	.param .u64 .ptr .align 1 _Z10last_digitiPiS__param_1,
	.param .u64 .ptr .align 1 _Z10last_digitiPiS__param_2
)
{
	.reg .pred 	%p<4>;
	.reg .b32 	%r<21>;
	.reg .b64 	%rd<13>;

	ld.param.u32 	%r8, [_Z10last_digitiPiS__param_0];
	ld.param.u64 	%rd4, [_Z10last_digitiPiS__param_1];
	ld.param.u64 	%rd5, [_Z10last_digitiPiS__param_2];
	mov.u32 	%r9, %ctaid.x;
	mov.u32 	%r1, %ntid.x;
	mov.u32 	%r10, %tid.x;
	mad.lo.s32 	%r19, %r9, %r1, %r10;
	setp.ge.s32 	%p1, %r19, %r8;
	@%p1 bra 	$L__BB0_6;
	mov.u32 	%r11, %nctaid.x;
	mul.lo.s32 	%r3, %r1, %r11;
	cvta.to.global.u64 	%rd1, %rd4;
	cvta.to.global.u64 	%rd2, %rd5;
	mov.u64 	%rd9, $str;
	mov.u64 	%rd7, $str$1;
$L__BB0_2:
	mul.wide.s32 	%rd6, %r19, 4;
	add.s64 	%rd3, %rd1, %rd6;
	ld.global.u32 	%r12, [%rd3];
	and.b32  	%r13, %r12, -2147483647;
	setp.ne.s32 	%p2, %r13, 1;
	@%p2 bra 	$L__BB0_4;
	cvta.global.u64 	%rd10, %rd9;
	{ // callseq 1, 0
	.param .b64 param0;
	st.param.b64 	[param0], %rd10;
	.param .b64 param1;
	st.param.b64 	[param1], 0;
	.param .b32 retval0;
	call.uni (retval0), 
	vprintf, 
	(
	param0, 
	param1
	);
	ld.param.b32 	%r17, [retval0];
	} // callseq 1
	ld.global.u32 	%r20, [%rd3];
	bra.uni 	$L__BB0_5;
$L__BB0_4:
	cvta.global.u64 	%rd8, %rd7;
	{ // callseq 0, 0
	.param .b64 param0;
	st.param.b64 	[param0], %rd8;
	.param .b64 param1;
	st.param.b64 	[param1], 0;
	.param .b32 retval0;
	call.uni (retval0), 
	vprintf, 
	(
	param0, 
	param1
	);
	ld.param.b32 	%r15, [retval0];
	} // callseq 0
	mov.b32 	%r20, 0;
$L__BB0_5:
	add.s64 	%rd12, %rd2, %rd6;
	st.global.u32 	[%rd12], %r20;
	add.s32 	%r19, %r19, %r3;
	setp.lt.s32 	%p3, %r19, %r8;
	@%p3 bra 	$L__BB0_2;
$L__BB0_6:
	ret;

}


// ===== COMPILED SASS (sm_100) =====

	.target	sm_100

	.elftype	@"ET_EXEC"


//--------------------- .note.nv.tkinfo           --------------------------
	.section	.note.nv.tkinfo,"",@"SHT_NOTE"
	.sectionflags	@"SHF_NOTE_NV_TKINFO"
	.tkinfo
        /*0018*/ 	.word	0x00000002
        /*0030*/ 	.string	""
        /*0030*/ 	.string	"ptxas"
        /*0030*/ 	.string	"Cuda compilation tools, release 13.0, V13.0.88"
        /*0030*/ 	.string	"Build cuda_13.0.r13.0/compiler.36424714_0"
        /*0030*/ 	.string	"-arch sm_100 -m 64 "



//--------------------- .note.nv.cuinfo           --------------------------
	.section	.note.nv.cuinfo,"",@"SHT_NOTE"
	.sectionflags	@"SHF_NOTE_NV_CUINFO"
        /*0018*/ 	.short	0x0002
        /*001a*/ 	.short	0x0064
        /*001c*/ 	.short	0x0082
	.zero		2


//--------------------- .nv.info                  --------------------------
	.section	.nv.info,"",@"SHT_CUDA_INFO"
	.align	4


	//----- nvinfo : EIATTR_REGCOUNT
	.align		4
        /*0000*/ 	.byte	0x04, 0x2f
        /*0002*/ 	.short	(.L_3 - .L_2)
	.align		4
.L_2:
        /*0004*/ 	.word	index@(_Z10last_digitiPiS_)
        /*0008*/ 	.word	0x0000001a


	//----- nvinfo : EIATTR_FRAME_SIZE
	.align		4
.L_3:
        /*000c*/ 	.byte	0x04, 0x11
        /*000e*/ 	.short	(.L_5 - .L_4)
	.align		4
.L_4:
        /*0010*/ 	.word	index@(_Z10last_digitiPiS_)
        /*0014*/ 	.word	0x00000000


	//----- nvinfo : EIATTR_MIN_STACK_SIZE
	.align		4
.L_5:
        /*0018*/ 	.byte	0x04, 0x12
        /*001a*/ 	.short	(.L_7 - .L_6)
	.align		4
.L_6:
        /*001c*/ 	.word	index@(_Z10last_digitiPiS_)
        /*0020*/ 	.word	0x00000000
.L_7:


//--------------------- .nv.compat                --------------------------
	.section	.nv.compat,"",@"SHT_CUDA_COMPAT_INFO"
	.align	4
        /*0000*/ 	.byte	0x02, 0x09, 0x00, 0x00, 0x02, 0x02, 0x01, 0x00, 0x02, 0x05, 0x05, 0x00, 0x03, 0x07, 0x01, 0x01
        /*0010*/ 	.byte	0x02, 0x03, 0x00, 0x00, 0x02, 0x06, 0x01, 0x00, 0x04, 0x0b, 0x08, 0x00, 0x09, 0x00, 0x00, 0x00
        /*0020*/ 	.byte	0x00, 0x00, 0x00, 0x00


//--------------------- .nv.info._Z10last_digitiPiS_ --------------------------
	.section	.nv.info._Z10last_digitiPiS_,"",@"SHT_CUDA_INFO"
	.sectionflags	@""
	.align	4


	//----- nvinfo : EIATTR_CUDA_API_VERSION
	.align		4
        /*0000*/ 	.byte	0x04, 0x37
        /*0002*/ 	.short	(.L_9 - .L_8)
.L_8:
        /*0004*/ 	.word	0x00000082


	//----- nvinfo : EIATTR_KPARAM_INFO
	.align		4
.L_9:
        /*0008*/ 	.byte	0x04, 0x17
        /*000a*/ 	.short	(.L_11 - .L_10)
.L_10:
        /*000c*/ 	.word	0x00000000
        /*0010*/ 	.short	0x0002
        /*0012*/ 	.short	0x0010
        /*0014*/ 	.byte	0x00, 0xf5, 0x21, 0x00


	//----- nvinfo : EIATTR_KPARAM_INFO
	.align		4
.L_11:
        /*0018*/ 	.byte	0x04, 0x17
        /*001a*/ 	.short	(.L_13 - .L_12)
.L_12:
        /*001c*/ 	.word	0x00000000
        /*0020*/ 	.short	0x0001
        /*0022*/ 	.short	0x0008
        /*0024*/ 	.byte	0x00, 0xf5, 0x21, 0x00


	//----- nvinfo : EIATTR_KPARAM_INFO
	.align		4
.L_13:
        /*0028*/ 	.byte	0x04, 0x17
        /*002a*/ 	.short	(.L_15 - .L_14)
.L_14:
        /*002c*/ 	.word	0x00000000
        /*0030*/ 	.short	0x0000
        /*0032*/ 	.short	0x0000
        /*0034*/ 	.byte	0x00, 0xf0, 0x11, 0x00


	//----- nvinfo : EIATTR_SPARSE_MMA_MASK
	.align		4
.L_15:
        /*0038*/ 	.byte	0x03, 0x50
        /*003a*/ 	.short	0x0000


	//----- nvinfo : EIATTR_MAXREG_COUNT
	.align		4
        /*003c*/ 	.byte	0x03, 0x1b
        /*003e*/ 	.short	0x00ff


	//----- nvinfo : EIATTR_EXTERNS
	.align		4
        /*0040*/ 	.byte	0x04, 0x0f
        /*0042*/ 	.short	(.L_17 - .L_16)


	//   ....[0]....
	.align		4
.L_16:
        /*0044*/ 	.word	index@(vprintf)


	//----- nvinfo : EIATTR_MERCURY_ISA_VERSION
	.align		4
.L_17:
        /*0048*/ 	.byte	0x03, 0x5f
        /*004a*/ 	.short	0x0101


	//----- nvinfo : EIATTR_VRC_CTA_INIT_COUNT
	.align		4
        /*004c*/ 	.byte	0x02, 0x4a
	.zero		1
	.zero		1


	//----- nvinfo : EIATTR_SYSCALL_OFFSETS
	.align		4
        /*0050*/ 	.byte	0x04, 0x46
        /*0052*/ 	.short	(.L_19 - .L_18)


	//   ....[0]....
.L_18:
        /*0054*/ 	.word	0x000001e0


	//   ....[1]....
        /*0058*/ 	.word	0x00000280


	//----- nvinfo : EIATTR_EXIT_INSTR_OFFSETS
	.align		4
.L_19:
        /*005c*/ 	.byte	0x04, 0x1c
        /*005e*/ 	.short	(.L_21 - .L_20)


	//   ....[0]....
.L_20:
        /*0060*/ 	.word	0x00000070


	//   ....[1]....
        /*0064*/ 	.word	0x00000300


	//----- nvinfo : EIATTR_CRS_STACK_SIZE
	.align		4
.L_21:
        /*0068*/ 	.byte	0x04, 0x1e
        /*006a*/ 	.short	(.L_23 - .L_22)
.L_22:
        /*006c*/ 	.word	0x00000000


	//----- nvinfo : EIATTR_CBANK_PARAM_SIZE
	.align		4
.L_23:
        /*0070*/ 	.byte	0x03, 0x19
        /*0072*/ 	.short	0x0018


	//----- nvinfo : EIATTR_PARAM_CBANK
	.align		4
        /*0074*/ 	.byte	0x04, 0x0a
        /*0076*/ 	.short	(.L_25 - .L_24)
	.align		4
.L_24:
        /*0078*/ 	.word	index@(.nv.constant0._Z10last_digitiPiS_)
        /*007c*/ 	.short	0x0380
        /*007e*/ 	.short	0x0018


	//----- nvinfo : EIATTR_SW_WAR
	.align		4
.L_25:
        /*0080*/ 	.byte	0x04, 0x36
        /*0082*/ 	.short	(.L_27 - .L_26)
.L_26:
        /*0084*/ 	.word	0x00000008
.L_27:


//--------------------- .nv.callgraph             --------------------------
	.section	.nv.callgraph,"",@"SHT_CUDA_CALLGRAPH"
	.align	4
	.sectionentsize	8
	.align		4
        /*0000*/ 	.word	0x00000000
	.align		4
        /*0004*/ 	.word	0xffffffff
	.align		4
        /*0008*/ 	.word	index@(_Z10last_digitiPiS_)
	.align		4
        /*000c*/ 	.word	index@(vprintf)
	.align		4
        /*0010*/ 	.word	0x00000000
	.align		4
        /*0014*/ 	.word	0xfffffffe
	.align		4
        /*0018*/ 	.word	0x00000000
	.align		4
        /*001c*/ 	.word	0xfffffffd
	.align		4
        /*0020*/ 	.word	0x00000000
	.align		4
        /*0024*/ 	.word	0xfffffffc


//--------------------- .nv.constant4             --------------------------
	.section	.nv.constant4,"a",@progbits
	.align	8
	.align		8
.nv.constant4:
        /*0000*/ 	.dword	vprintf
	.align		8
        /*0008*/ 	.dword	$str
	.align		8
        /*0010*/ 	.dword	$str$1


//--------------------- .text._Z10last_digitiPiS_ --------------------------
	.section	.text._Z10last_digitiPiS_,"ax",@progbits
	.align	128
        .global         _Z10last_digitiPiS_
        .type           _Z10last_digitiPiS_,@function
        .size           _Z10last_digitiPiS_,(.L_x_7 - _Z10last_digitiPiS_)
        .other          _Z10last_digitiPiS_,@"STO_CUDA_ENTRY STV_DEFAULT"
_Z10last_digitiPiS_:
.text._Z10last_digitiPiS_:
[----:B------:R-:W0:Y:S01]  /*0000*/  LDC R1, c[0x0][0x37c] ;  /* 0x0000df00ff017b82 */ /* 0x000e220000000800 */
[----:B------:R-:W1:Y:S07]  /*0010*/  S2R R22, SR_TID.X ;  /* 0x0000000000167919 */ /* 0x000e6e0000002100 */
[----:B------:R-:W1:Y:S01]  /*0020*/  S2UR UR4, SR_CTAID.X ;  /* 0x00000000000479c3 */ /* 0x000e620000002500 */
[----:B------:R-:W2:Y:S07]  /*0030*/  LDCU UR5, c[0x0][0x380] ;  /* 0x00007000ff0577ac */ /* 0x000eae0008000800 */
[----:B------:R-:W1:Y:S02]  /*0040*/  LDC R19, c[0x0][0x360] ;  /* 0x0000d800ff137b82 */ /* 0x000e640000000800 */
[----:B-1----:R-:W-:-:S05]  /*0050*/  IMAD R22, R19, UR4, R22 ;  /* 0x0000000413167c24 */ /* 0x002fca000f8e0216 */
[----:B--2---:R-:W-:-:S13]  /*0060*/  ISETP.GE.AND P0, PT, R22, UR5, PT ;  /* 0x0000000516007c0c */ /* 0x004fda000bf06270 */
[----:B0-----:R-:W-:Y:S05]  /*0070*/  @P0 EXIT ;  /* 0x000000000000094d */ /* 0x001fea0003800000 */
[----:B------:R-:W0:Y:S01]  /*0080*/  LDCU UR4, c[0x0][0x370] ;  /* 0x00006e00ff0477ac */ /* 0x000e220008000800 */
[----:B------:R-:W1:Y:S01]  /*0090*/  LDCU.64 UR36, c[0x0][0x358] ;  /* 0x00006b00ff2477ac */ /* 0x000e620008000a00 */
[----:B------:R-:W2:Y:S01]  /*00a0*/  LDCU UR38, c[0x0][0x380] ;  /* 0x00007000ff2677ac */ /* 0x000ea20008000800 */
[----:B0-----:R-:W-:-:S07]  /*00b0*/  IMAD R19, R19, UR4, RZ ;  /* 0x0000000413137c24 */ /* 0x001fce000f8e02ff */
.L_x_5:
[----:B0--3--:R-:W0:Y:S02]  /*00c0*/  LDC.64 R16, c[0x0][0x388] ;  /* 0x0000e200ff107b82 */ /* 0x009e240000000a00 */
[----:B0-----:R-:W-:-:S05]  /*00d0*/  IMAD.WIDE R16, R22, 0x4, R16 ;  /* 0x0000000416107825 */ /* 0x001fca00078e0210 */
[----:B-1----:R-:W3:Y:S01]  /*00e0*/  LDG.E R0, desc[UR36][R16.64] ;  /* 0x0000002410007981 */ /* 0x002ee2000c1e1900 */
[--C-:B------:R-:W-:Y:S01]  /*00f0*/  IMAD.MOV.U32 R18, RZ, RZ, R22.reuse ;  /* 0x000000ffff127224 */ /* 0x100fe200078e0016 */
[----:B------:R-:W-:Y:S01]  /*0100*/  BSSY.RECONVERGENT B6, `(.L_x_0) ;  /* 0x000001a000067945 */ /* 0x000fe20003800200 */
[----:B------:R-:W-:-:S05]  /*0110*/  IMAD.IADD R22, R19, 0x1, R22 ;  /* 0x0000000113167824 */ /* 0x000fca00078e0216 */
[----:B--2---:R-:W-:-:S04]  /*0120*/  ISETP.GE.AND P1, PT, R22, UR38, PT ;  /* 0x0000002616007c0c */ /* 0x004fc8000bf26270 */
[----:B------:R-:W-:Y:S02]  /*0130*/  P2R R23, PR, RZ, 0x2 ;  /* 0x00000002ff177803 */ /* 0x000fe40000000000 */
[----:B---3--:R-:W-:-:S04]  /*0140*/  LOP3.LUT R0, R0, 0x80000001, RZ, 0xc0, !PT ;  /* 0x8000000100007812 */ /* 0x008fc800078ec0ff */
[----:B------:R-:W-:-:S13]  /*0150*/  ISETP.NE.AND P0, PT, R0, 0x1, PT ;  /* 0x000000010000780c */ /* 0x000fda0003f05270 */
[----:B------:R-:W-:Y:S05]  /*0160*/  @P0 BRA `(.L_x_1) ;  /* 0x0000000000280947 */ /* 0x000fea0003800000 */
[----:B------:R-:W-:Y:S01]  /*0170*/  MOV R0, 0x0 ;  /* 0x0000000000007802 */ /* 0x000fe20000000f00 */
[----:B------:R-:W0:Y:S01]  /*0180*/  LDCU.64 UR4, c[0x4][0x8] ;  /* 0x01000100ff0477ac */ /* 0x000e220008000a00 */
[----:B------:R-:W-:Y:S02]  /*0190*/  CS2R R6, SRZ ;  /* 0x0000000000067805 */ /* 0x000fe4000001ff00 */
[----:B------:R1:W2:Y:S01]  /*01a0*/  LDC.64 R2, c[0x4][R0] ;  /* 0x0100000000027b82 */ /* 0x0002a20000000a00 */
[----:B0-----:R-:W-:Y:S02]  /*01b0*/  IMAD.U32 R4, RZ, RZ, UR4 ;  /* 0x00000004ff047e24 */ /* 0x001fe4000f8e00ff */
[----:B-1----:R-:W-:-:S07]  /*01c0*/  IMAD.U32 R5, RZ, RZ, UR5 ;  /* 0x00000005ff057e24 */ /* 0x002fce000f8e00ff */
[----:B------:R-:W-:-:S07]  /*01d0*/  LEPC R20, `(.L_x_2) ;  /* 0x000000001014794e */ /* 0x000fce0000000000 */
[----:B--2---:R-:W-:Y:S05]  /*01e0*/  CALL.ABS.NOINC R2 ;  /* 0x0000000002007343 */ /* 0x004fea0003c00000 */
.L_x_2:
[----:B------:R0:W5:Y:S01]  /*01f0*/  LDG.E R17, desc[UR36][R16.64] ;  /* 0x0000002410117981 */ /* 0x000162000c1e1900 */
[----:B------:R-:W-:Y:S05]  /*0200*/  BRA `(.L_x_3) ;  /* 0x0000000000247947 */ /* 0x000fea0003800000 */
.L_x_1:
        /* <DEDUP_REMOVED lines=8> */
.L_x_4:
[----:B------:R-:W-:-:S07]  /*0290*/  IMAD.MOV.U32 R17, RZ, RZ, RZ ;  /* 0x000000ffff117224 */ /* 0x000fce00078e00ff */
.L_x_3:
[----:B------:R-:W-:Y:S05]  /*02a0*/  BSYNC.RECONVERGENT B6 ;  /* 0x0000000000067941 */ /* 0x000fea0003800200 */
.L_x_0:
[----:B------:R-:W1:Y:S01]  /*02b0*/  LDC.64 R2, c[0x0][0x390] ;  /* 0x0000e400ff027b82 */ /* 0x000e620000000a00 */
[----:B------:R-:W-:Y:S01]  /*02c0*/  ISETP.NE.AND P0, PT, R23, RZ, PT ;  /* 0x000000ff1700720c */ /* 0x000fe20003f05270 */
[----:B-1----:R-:W-:-:S05]  /*02d0*/  IMAD.WIDE R2, R18, 0x4, R2 ;  /* 0x0000000412027825 */ /* 0x002fca00078e0202 */
[----:B-----5:R3:W-:Y:S07]  /*02e0*/  STG.E desc[UR36][R2.64], R17 ;  /* 0x0000001102007986 */ /* 0x0207ee000c101924 */
[----:B------:R-:W-:Y:S05]  /*02f0*/  @!P0 BRA `(.L_x_5) ;  /* 0xfffffffc00708947 */ /* 0x000fea000383ffff */
[----:B------:R-:W-:Y:S05]  /*0300*/  EXIT ;  /* 0x000000000000794d */ /* 0x000fea0003800000 */
.L_x_6:
[----:B------:R-:W-:-:S00]  /*0310*/  BRA `(.L_x_6) ;  /* 0xfffffffc00fc7947 */ /* 0x000fc0000383ffff */
[----:B------:R-:W-:-:S00]  /*0320*/  NOP ;  /* 0x0000000000007918 */ /* 0x000fc00000000000 */
        /* <DEDUP_REMOVED lines=13> */
.L_x_7:


//--------------------- .nv.global.init           --------------------------
	.section	.nv.global.init,"aw",@progbits
.nv.global.init:
	.type		$str,@object
	.size		$str,($str$1 - $str)
$str:
        /*0000*/ 	.byte	0x56, 0x61, 0x6c, 0x75, 0x65, 0x20, 0x69, 0x73, 0x20, 0x6f, 0x64, 0x64, 0x21, 0x0a, 0x00
	.type		$str$1,@object
	.size		$str$1,(.L_1 - $str$1)
$str$1:
        /*000f*/ 	.byte	0x56, 0x61, 0x6c, 0x75, 0x65, 0x20, 0x69, 0x73, 0x20, 0x65, 0x76, 0x65, 0x6e, 0x21, 0x0a, 0x00
.L_1:


//--------------------- .nv.shared.reserved.0     --------------------------
	.section	.nv.shared.reserved.0,"aw",@nobits
	.weak		__nv_reservedSMEM_offset_0_alias
	.size		__nv_reservedSMEM_offset_0_alias, 0, 64
	.other		__nv_reservedSMEM_offset_0_alias,@"STO_CUDA_RESERVED_SHARED STV_DEFAULT"
__nv_reservedSMEM_offset_0_alias:
	.zero		0
	.zero		64


//--------------------- .nv.constant0._Z10last_digitiPiS_ --------------------------
	.section	.nv.constant0._Z10last_digitiPiS_,"a",@progbits
	.sectionflags	@""
	.align	4
.nv.constant0._Z10last_digitiPiS_:
	.zero		920


//--------------------- SYMBOLS --------------------------

	.type		.nv.reservedSmem.offset0,@object
	.size		.nv.reservedSmem.offset0,0x4
	.type		vprintf,@function
